//
// Generated by NVIDIA NVVM Compiler
//
// Compiler Build ID: CL-36424714
// Cuda compilation tools, release 13.0, V13.0.88
// Based on NVVM 20.0.0
//

.version 9.0
.target sm_100
.address_size 64

	// .globl	_Z10mallocTestv
.extern .func  (.param .b64 func_retval0) malloc
(
	.param .b64 malloc_param_0
)
;
.extern .func  (.param .b32 func_retval0) vprintf
(
	.param .b64 vprintf_param_0,
	.param .b64 vprintf_param_1
)
;
.extern .func free
(
	.param .b64 free_param_0
)
;
.global .align 1 .b8 $str[27] = {84, 104, 114, 101, 97, 100, 32, 37, 100, 32, 103, 111, 116, 32, 112, 111, 105, 110, 116, 101, 114, 58, 32, 37, 112, 10};

.visible .entry _Z10mallocTestv()
{
	.local .align 16 .b8 	__local_depot0[16];
	.reg .b64 	%SP;
	.reg .b64 	%SPL;
	.reg .pred 	%p<2>;
	.reg .b16 	%rs<2>;
	.reg .b32 	%r<4>;
	.reg .b64 	%rd<12>;

	mov.u64 	%SPL, __local_depot0;
	cvta.local.u64 	%SP, %SPL;
	mov.b64 	%rd11, 0;
	{ // callseq 0, 0
	.param .b64 param0;
	st.param.b64 	[param0], 123;
	.param .b64 retval0;
	call.uni (retval0), 
	malloc, 
	(
	param0
	);
	ld.param.b64 	%rd5, [retval0];
	} // callseq 0
$L__BB0_1:
	add.s64 	%rd6, %rd5, %rd11;
	mov.b16 	%rs1, 0;
	st.u8 	[%rd6], %rs1;
	add.s64 	%rd3, %rd11, 1;
	setp.lt.u64 	%p1, %rd11, 122;
	mov.u64 	%rd11, %rd3;
	@%p1 bra 	$L__BB0_1;
	add.u64 	%rd7, %SP, 0;
	add.u64 	%rd8, %SPL, 0;
	mov.u32 	%r1, %tid.x;
	st.local.u32 	[%rd8], %r1;
	st.local.u64 	[%rd8+8], %rd5;
	mov.u64 	%rd9, $str;
	cvta.global.u64 	%rd10, %rd9;
	{ // callseq 1, 0
	.param .b64 param0;
	st.param.b64 	[param0], %rd10;
	.param .b64 param1;
	st.param.b64 	[param1], %rd7;
	.param .b32 retval0;
	call.uni (retval0), 
	vprintf, 
	(
	param0, 
	param1
	);
	ld.param.b32 	%r2, [retval0];
	} // callseq 1
	{ // callseq 2, 0
	.param .b64 param0;
	st.param.b64 	[param0], %rd5;
	call.uni 
	free, 
	(
	param0
	);
	} // callseq 2
	ret;

}


// ===== COMPILED SASS (sm_100) =====

	.target	sm_100

	.elftype	@"ET_EXEC"


//--------------------- .note.nv.tkinfo           --------------------------
	.section	.note.nv.tkinfo,"",@"SHT_NOTE"
	.sectionflags	@"SHF_NOTE_NV_TKINFO"
	.tkinfo
        /*0018*/ 	.word	0x00000002
        /*0030*/ 	.string	""
        /*0030*/ 	.string	"ptxas"
        /*0030*/ 	.string	"Cuda compilation tools, release 13.0, V13.0.88"
        /*0030*/ 	.string	"Build cuda_13.0.r13.0/compiler.36424714_0"
        /*0030*/ 	.string	"-arch sm_100 -m 64 "



//--------------------- .note.nv.cuinfo           --------------------------
	.section	.note.nv.cuinfo,"",@"SHT_NOTE"
	.sectionflags	@"SHF_NOTE_NV_CUINFO"
        /*0018*/ 	.short	0x0002
        /*001a*/ 	.short	0x0064
        /*001c*/ 	.short	0x0082
	.zero		2


//--------------------- .nv.info                  --------------------------
	.section	.nv.info,"",@"SHT_CUDA_INFO"
	.align	4


	//----- nvinfo : EIATTR_REGCOUNT
	.align		4
        /*0000*/ 	.byte	0x04, 0x2f
        /*0002*/ 	.short	(.L_2 - .L_1)
	.align		4
.L_1:
        /*0004*/ 	.word	index@(_Z10mallocTestv)
        /*0008*/ 	.word	0x0000001a


	//----- nvinfo : EIATTR_FRAME_SIZE
	.align		4
.L_2:
        /*000c*/ 	.byte	0x04, 0x11
        /*000e*/ 	.short	(.L_4 - .L_3)
	.align		4
.L_3:
        /*0010*/ 	.word	index@(_Z10mallocTestv)
        /*0014*/ 	.word	0x00000010


	//----- nvinfo : EIATTR_MIN_STACK_SIZE
	.align		4
.L_4:
        /*0018*/ 	.byte	0x04, 0x12
        /*001a*/ 	.short	(.L_6 - .L_5)
	.align		4
.L_5:
        /*001c*/ 	.word	index@(_Z10mallocTestv)
        /*0020*/ 	.word	0x00000010
.L_6:


//--------------------- .nv.compat                --------------------------
	.section	.nv.compat,"",@"SHT_CUDA_COMPAT_INFO"
	.align	4
        /*0000*/ 	.byte	0x02, 0x09, 0x00, 0x00, 0x02, 0x02, 0x01, 0x00, 0x02, 0x05, 0x05, 0x00, 0x03, 0x07, 0x01, 0x01
        /*0010*/ 	.byte	0x02, 0x03, 0x00, 0x00, 0x02, 0x06, 0x01, 0x00, 0x04, 0x0b, 0x08, 0x00, 0x09, 0x00, 0x00, 0x00
        /*0020*/ 	.byte	0x00, 0x00, 0x00, 0x00


//--------------------- .nv.info._Z10mallocTestv  --------------------------
	.section	.nv.info._Z10mallocTestv,"",@"SHT_CUDA_INFO"
	.sectionflags	@""
	.align	4


	//----- nvinfo : EIATTR_CUDA_API_VERSION
	.align		4
        /*0000*/ 	.byte	0x04, 0x37
        /*0002*/ 	.short	(.L_8 - .L_7)
.L_7:
        /*0004*/ 	.word	0x00000082


	//----- nvinfo : EIATTR_SPARSE_MMA_MASK
	.align		4
.L_8:
        /*0008*/ 	.byte	0x03, 0x50
        /*000a*/ 	.short	0x0000


	//----- nvinfo : EIATTR_MAXREG_COUNT
	.align		4
        /*000c*/ 	.byte	0x03, 0x1b
        /*000e*/ 	.short	0x00ff


	//----- nvinfo : EIATTR_EXTERNS
	.align		4
        /*0010*/ 	.byte	0x04, 0x0f
        /*0012*/ 	.short	(.L_10 - .L_9)


	//   ....[0]....
	.align		4
.L_9:
        /*0014*/ 	.word	index@(malloc)


	//   ....[1]....
	.align		4
        /*0018*/ 	.word	index@(vprintf)


	//   ....[2]....
	.align		4
        /*001c*/ 	.word	index@(free)


	//----- nvinfo : EIATTR_MERCURY_ISA_VERSION
	.align		4
.L_10:
        /*0020*/ 	.byte	0x03, 0x5f
        /*0022*/ 	.short	0x0101


	//----- nvinfo : EIATTR_VRC_CTA_INIT_COUNT
	.align		4
        /*0024*/ 	.byte	0x02, 0x4a
	.zero		1
	.zero		1


	//----- nvinfo : EIATTR_SYSCALL_OFFSETS
	.align		4
        /*0028*/ 	.byte	0x04, 0x46
        /*002a*/ 	.short	(.L_12 - .L_11)


	//   ....[0]....
.L_11:
        /*002c*/ 	.word	0x000000d0


	//   ....[1]....
        /*0030*/ 	.word	0x00000280


	//   ....[2]....
        /*0034*/ 	.word	0x000002e0


	//----- nvinfo : EIATTR_EXIT_INSTR_OFFSETS
	.align		4
.L_12:
        /*0038*/ 	.byte	0x04, 0x1c
        /*003a*/ 	.short	(.L_14 - .L_13)


	//   ....[0]....
.L_13:
        /*003c*/ 	.word	0x000002f0


	//----- nvinfo : EIATTR_CRS_STACK_SIZE
	.align		4
.L_14:
        /*0040*/ 	.byte	0x04, 0x1e
        /*0042*/ 	.short	(.L_16 - .L_15)
.L_15:
        /*0044*/ 	.word	0x00000000


	//----- nvinfo : EIATTR_SW_WAR
	.align		4
.L_16:
        /*0048*/ 	.byte	0x04, 0x36
        /*004a*/ 	.short	(.L_18 - .L_17)
.L_17:
        /*004c*/ 	.word	0x00000008
.L_18:


//--------------------- .nv.callgraph             --------------------------
	.section	.nv.callgraph,"",@"SHT_CUDA_CALLGRAPH"
	.align	4
	.sectionentsize	8
	.align		4
        /*0000*/ 	.word	0x00000000
	.align		4
        /*0004*/ 	.word	0xffffffff
	.align		4
        /*0008*/ 	.word	index@(_Z10mallocTestv)
	.align		4
        /*000c*/ 	.word	index@(free)
	.align		4
        /*0010*/ 	.word	index@(_Z10mallocTestv)
	.align		4
        /*0014*/ 	.word	index@(vprintf)
	.align		4
        /*0018*/ 	.word	index@(_Z10mallocTestv)
	.align		4
        /*001c*/ 	.word	index@(malloc)
	.align		4
        /*0020*/ 	.word	0x00000000
	.align		4
        /*0024*/ 	.word	0xfffffffe
	.align		4
        /*0028*/ 	.word	0x00000000
	.align		4
        /*002c*/ 	.word	0xfffffffd
	.align		4
        /*0030*/ 	.word	0x00000000
	.align		4
        /*0034*/ 	.word	0xfffffffc


//--------------------- .nv.constant4             --------------------------
	.section	.nv.constant4,"a",@progbits
	.align	8
	.align		8
.nv.constant4:
        /*0000*/ 	.dword	malloc
	.align		8
        /*0008*/ 	.dword	vprintf
	.align		8
        /*0010*/ 	.dword	free
	.align		8
        /*0018*/ 	.dword	$str


//--------------------- .text._Z10mallocTestv     --------------------------
	.section	.text._Z10mallocTestv,"ax",@progbits
	.align	128
        .global         _Z10mallocTestv
        .type           _Z10mallocTestv,@function
        .size           _Z10mallocTestv,(.L_x_6 - _Z10mallocTestv)
        .other          _Z10mallocTestv,@"STO_CUDA_ENTRY STV_DEFAULT"
_Z10mallocTestv:
.text._Z10mallocTestv:
[----:B------:R-:W0:Y:S01]  /*0000*/  LDC R1, c[0x0][0x37c] ;  /* 0x0000df00ff017b82 */ /* 0x000e220000000800 */
[----:B------:R-:W-:Y:S01]  /*0010*/  MOV R0, 0x0 ;  /* 0x0000000000007802 */ /* 0x000fe20000000f00 */
[----:B------:R-:W1:Y:S01]  /*0020*/  LDCU UR4, c[0x0][0x2f8] ;  /* 0x00005f00ff0477ac */ /* 0x000e620008000800 */
[----:B0-----:R-:W-:-:S05]  /*0030*/  VIADD R1, R1, 0xfffffff0 ;  /* 0xfffffff001017836 */ /* 0x001fca0000000000 */
[----:B------:R0:W2:Y:S01]  /*0040*/  LDC.64 R6, c[0x4][R0] ;  /* 0x0100000000067b82 */ /* 0x0000a20000000a00 */
[----:B------:R-:W3:Y:S01]  /*0050*/  LDCU UR5, c[0x0][0x2fc] ;  /* 0x00005f80ff0577ac */ /* 0x000ee20008000800 */
[----:B------:R-:W-:Y:S02]  /*0060*/  IMAD.MOV.U32 R4, RZ, RZ, 0x7b ;  /* 0x0000007bff047424 */ /* 0x000fe400078e00ff */
[----:B------:R-:W-:Y:S02]  /*0070*/  IMAD.MOV.U32 R5, RZ, RZ, RZ ;  /* 0x000000ffff057224 */ /* 0x000fe400078e00ff */
[----:B------:R-:W-:Y:S02]  /*0080*/  IMAD.MOV.U32 R23, RZ, RZ, RZ ;  /* 0x000000ffff177224 */ /* 0x000fe400078e00ff */
[----:B------:R-:W-:Y:S01]  /*0090*/  IMAD.MOV.U32 R19, RZ, RZ, RZ ;  /* 0x000000ffff137224 */ /* 0x000fe200078e00ff */
[----:B-1----:R-:W-:-:S04]  /*00a0*/  IADD3 R2, P0, PT, R1, UR4, RZ ;  /* 0x0000000401027c10 */ /* 0x002fc8000ff1e0ff */
[----:B0--3--:R-:W-:-:S09]  /*00b0*/  IADD3.X R18, PT, PT, RZ, UR5, RZ, P0, !PT ;  /* 0x00000005ff127c10 */ /* 0x009fd200087fe4ff */
[----:B------:R-:W-:-:S07]  /*00c0*/  LEPC R20, `(.L_x_0) ;  /* 0x000000001014794e */ /* 0x000fce0000000000 */
[----:B--2---:R-:W-:Y:S05]  /*00d0*/  CALL.ABS.NOINC R6 ;  /* 0x0000000006007343 */ /* 0x004fea0003c00000 */
.L_x_0:
[----:B------:R-:W0:Y:S01]  /*00e0*/  LDC.64 R6, c[0x0][0x358] ;  /* 0x0000d600ff067b82 */ /* 0x000e220000000a00 */
[----:B------:R-:W-:Y:S01]  /*00f0*/  BSSY.RECONVERGENT B0, `(.L_x_1) ;  /* 0x000000d000007945 */ /* 0x000fe20003800200 */
[----:B------:R-:W-:Y:S02]  /*0100*/  IMAD.MOV.U32 R16, RZ, RZ, R4 ;  /* 0x000000ffff107224 */ /* 0x000fe400078e0004 */
[----:B------:R-:W-:-:S07]  /*0110*/  IMAD.MOV.U32 R17, RZ, RZ, R5 ;  /* 0x000000ffff117224 */ /* 0x000fce00078e0005 */
.L_x_2:
[----:B-1----:R-:W-:Y:S02]  /*0120*/  IADD3 R4, P0, PT, R23, R16, RZ ;  /* 0x0000001017047210 */ /* 0x002fe40007f1e0ff */
[----:B0-----:R-:W-:Y:S02]  /*0130*/  R2UR UR4, R6 ;  /* 0x00000000060472ca */ /* 0x001fe400000e0000 */
[----:B------:R-:W-:Y:S01]  /*0140*/  R2UR UR5, R7 ;  /* 0x00000000070572ca */ /* 0x000fe200000e0000 */
[----:B------:R-:W-:Y:S01]  /*0150*/  IMAD.X R5, R19, 0x1, R17, P0 ;  /* 0x0000000113057824 */ /* 0x000fe200000e0611 */
[C---:B------:R-:W-:Y:S02]  /*0160*/  ISETP.GE.U32.AND P0, PT, R23.reuse, 0x7a, PT ;  /* 0x0000007a1700780c */ /* 0x040fe40003f06070 */
[----:B------:R-:W-:Y:S02]  /*0170*/  IADD3 R23, P1, PT, R23, 0x1, RZ ;  /* 0x0000000117177810 */ /* 0x000fe40007f3e0ff */
[----:B------:R-:W-:-:S02]  /*0180*/  ISETP.GE.U32.AND.EX P0, PT, R19, RZ, PT, P0 ;  /* 0x000000ff1300720c */ /* 0x000fc40003f06100 */
[----:B------:R-:W-:-:S05]  /*0190*/  IADD3.X R19, PT, PT, RZ, R19, RZ, P1, !PT ;  /* 0x00000013ff137210 */ /* 0x000fca0000ffe4ff */
[----:B------:R1:W-:Y:S06]  /*01a0*/  ST.E.U8 desc[UR4][R4.64], RZ ;  /* 0x000000ff04007985 */ /* 0x0003ec000c101104 */
[----:B------:R-:W-:Y:S05]  /*01b0*/  @!P0 BRA `(.L_x_2) ;  /* 0xfffffffc00d88947 */ /* 0x000fea000383ffff */
[----:B------:R-:W-:Y:S05]  /*01c0*/  BSYNC.RECONVERGENT B0 ;  /* 0x0000000000007941 */ /* 0x000fea0003800200 */
.L_x_1:
[----:B------:R-:W0:Y:S01]  /*01d0*/  S2R R10, SR_TID.X ;  /* 0x00000000000a7919 */ /* 0x000e220000002100 */
[----:B------:R-:W-:Y:S01]  /*01e0*/  MOV R0, 0x8 ;  /* 0x0000000800007802 */ /* 0x000fe20000000f00 */
[----:B------:R-:W1:Y:S01]  /*01f0*/  LDCU.64 UR4, c[0x4][0x18] ;  /* 0x01000300ff0477ac */ /* 0x000e620008000a00 */
[----:B------:R-:W-:Y:S01]  /*0200*/  IMAD.MOV.U32 R6, RZ, RZ, R2 ;  /* 0x000000ffff067224 */ /* 0x000fe200078e0002 */
[----:B------:R2:W-:Y:S01]  /*0210*/  STL.64 [R1+0x8], R16 ;  /* 0x0000081001007387 */ /* 0x0005e20000100a00 */
[----:B------:R2:W3:Y:S01]  /*0220*/  LDC.64 R8, c[0x4][R0] ;  /* 0x0100000000087b82 */ /* 0x0004e20000000a00 */
[----:B------:R-:W-:Y:S01]  /*0230*/  MOV R7, R18 ;  /* 0x0000001200077202 */ /* 0x000fe20000000f00 */
[----:B-1----:R-:W-:Y:S02]  /*0240*/  IMAD.U32 R4, RZ, RZ, UR4 ;  /* 0x00000004ff047e24 */ /* 0x002fe4000f8e00ff */
[----:B------:R-:W-:Y:S01]  /*0250*/  IMAD.U32 R5, RZ, RZ, UR5 ;  /* 0x00000005ff057e24 */ /* 0x000fe2000f8e00ff */
[----:B0-----:R2:W-:Y:S06]  /*0260*/  STL [R1], R10 ;  /* 0x0000000a01007387 */ /* 0x0015ec0000100800 */
[----:B------:R-:W-:-:S07]  /*0270*/  LEPC R20, `(.L_x_3) ;  /* 0x000000001014794e */ /* 0x000fce0000000000 */
[----:B--23--:R-:W-:Y:S05]  /*0280*/  CALL.ABS.NOINC R8 ;  /* 0x0000000008007343 */ /* 0x00cfea0003c00000 */
.L_x_3:
[----:B------:R-:W-:Y:S01]  /*0290*/  MOV R0, 0x10 ;  /* 0x0000001000007802 */ /* 0x000fe20000000f00 */
[----:B------:R-:W-:Y:S02]  /*02a0*/  IMAD.MOV.U32 R4, RZ, RZ, R16 ;  /* 0x000000ffff047224 */ /* 0x000fe400078e0010 */
[----:B------:R-:W-:Y:S01]  /*02b0*/  IMAD.MOV.U32 R5, RZ, RZ, R17 ;  /* 0x000000ffff057224 */ /* 0x000fe200078e0011 */
[----:B------:R0:W1:Y:S06]  /*02c0*/  LDC.64 R2, c[0x4][R0] ;  /* 0x0100000000027b82 */ /* 0x00006c0000000a00 */
[----:B------:R-:W-:-:S07]  /*02d0*/  LEPC R20, `(.L_x_4) ;  /* 0x000000001014794e */ /* 0x000fce0000000000 */
[----:B01----:R-:W-:Y:S05]  /*02e0*/  CALL.ABS.NOINC R2 ;  /* 0x0000000002007343 */ /* 0x003fea0003c00000 */
.L_x_4:
[----:B------:R-:W-:Y:S05]  /*02f0*/  EXIT ;  /* 0x000000000000794d */ /* 0x000fea0003800000 */
.L_x_5:
[----:B------:R-:W-:-:S00]  /*0300*/  BRA `(.L_x_5) ;  /* 0xfffffffc00fc7947 */ /* 0x000fc0000383ffff */
[----:B------:R-:W-:-:S00]  /*0310*/  NOP ;  /* 0x0000000000007918 */ /* 0x000fc00000000000 */
        /* <DEDUP_REMOVED lines=14> */
.L_x_6:


//--------------------- .nv.global.init           --------------------------
	.section	.nv.global.init,"aw",@progbits
.nv.global.init:
	.type		$str,@object
	.size		$str,(.L_0 - $str)
$str:
        /*0000*/ 	.byte	0x54, 0x68, 0x72, 0x65, 0x61, 0x64, 0x20, 0x25, 0x64, 0x20, 0x67, 0x6f, 0x74, 0x20, 0x70, 0x6f
        /*0010*/ 	.byte	0x69, 0x6e, 0x74, 0x65, 0x72, 0x3a, 0x20, 0x25, 0x70, 0x0a, 0x00
.L_0:


//--------------------- .nv.shared.reserved.0     --------------------------
	.section	.nv.shared.reserved.0,"aw",@nobits
	.weak		__nv_reservedSMEM_offset_0_alias
	.size		__nv_reservedSMEM_offset_0_alias, 0, 64
	.other		__nv_reservedSMEM_offset_0_alias,@"STO_CUDA_RESERVED_SHARED STV_DEFAULT"
__nv_reservedSMEM_offset_0_alias:
	.zero		0
	.zero		64


//--------------------- .nv.constant0._Z10mallocTestv --------------------------
	.section	.nv.constant0._Z10mallocTestv,"a",@progbits
	.sectionflags	@""
	.align	4
.nv.constant0._Z10mallocTestv:
	.zero		896


//--------------------- SYMBOLS --------------------------

	.type		.nv.reservedSmem.offset0,@object
	.size		.nv.reservedSmem.offset0,0x4
	.type		malloc,@function
	.type		vprintf,@function
	.type		free,@function
